.version 8.7
.target sm_52
.address_size 64

.visible .entry vectorAdd(
    .param .u64 vectorAdd_param_0,
    .param .u64 vectorAdd_param_1,
    .param .u64 vectorAdd_param_2,
    .param .u32 vectorAdd_param_3
)
{
    .reg .pred %p<2>;
    .reg .b32 %r<4>;
    .reg .b64 %rd<8>;
    .reg .f32 %f<5>;

    ld.param.u64 %rd1, [vectorAdd_param_0];
    ld.param.u64 %rd2, [vectorAdd_param_1];
    ld.param.u64 %rd3, [vectorAdd_param_2];
    ld.param.u32 %r1, [vectorAdd_param_3];
    mov.u32 %r2, %tid.x;
    setp.ge.u32 %p1, %r2, %r1;
    @%p1 bra BB0_2;

    cvta.to.global.u64 %rd4, %rd1;
    cvta.to.global.u64 %rd5, %rd2;
    cvta.to.global.u64 %rd6, %rd3;
    mul.wide.u32 %rd7, %r2, 4;
    add.s64 %rd4, %rd4, %rd7;
    add.s64 %rd5, %rd5, %rd7;
    add.s64 %rd6, %rd6, %rd7;
    ld.global.f32 %f1, [%rd4];
    ld.global.f32 %f2, [%rd5];
    add.f32 %f3, %f1, %f2;
    st.global.f32 [%rd6], %f3;

BB0_2:
    ret;
}


// ===== COMPILED SASS (sm_100) =====

	.target	sm_100

	.elftype	@"ET_EXEC"


//--------------------- .note.nv.tkinfo           --------------------------
	.section	.note.nv.tkinfo,"",@"SHT_NOTE"
	.sectionflags	@"SHF_NOTE_NV_TKINFO"
	.tkinfo
        /*0018*/ 	.word	0x00000002
        /*0030*/ 	.string	""
        /*0030*/ 	.string	"ptxas"
        /*0030*/ 	.string	"Cuda compilation tools, release 13.0, V13.0.88"
        /*0030*/ 	.string	"Build cuda_13.0.r13.0/compiler.36424714_0"
        /*0030*/ 	.string	"-arch sm_100 "



//--------------------- .note.nv.cuinfo           --------------------------
	.section	.note.nv.cuinfo,"",@"SHT_NOTE"
	.sectionflags	@"SHF_NOTE_NV_CUINFO"
        /*0018*/ 	.short	0x0002
        /*001a*/ 	.short	0x0034
        /*001c*/ 	.short	0x0082
	.zero		2


//--------------------- .nv.info                  --------------------------
	.section	.nv.info,"",@"SHT_CUDA_INFO"
	.align	4


	//----- nvinfo : EIATTR_REGCOUNT
	.align		4
        /*0000*/ 	.byte	0x04, 0x2f
        /*0002*/ 	.short	(.L_1 - .L_0)
	.align		4
.L_0:
        /*0004*/ 	.word	index@(vectorAdd)
        /*0008*/ 	.word	0x0000000c


	//----- nvinfo : EIATTR_FRAME_SIZE
	.align		4
.L_1:
        /*000c*/ 	.byte	0x04, 0x11
        /*000e*/ 	.short	(.L_3 - .L_2)
	.align		4
.L_2:
        /*0010*/ 	.word	index@(vectorAdd)
        /*0014*/ 	.word	0x00000000


	//----- nvinfo : EIATTR_MIN_STACK_SIZE
	.align		4
.L_3:
        /*0018*/ 	.byte	0x04, 0x12
        /*001a*/ 	.short	(.L_5 - .L_4)
	.align		4
.L_4:
        /*001c*/ 	.word	index@(vectorAdd)
        /*0020*/ 	.word	0x00000000
.L_5:


//--------------------- .nv.compat                --------------------------
	.section	.nv.compat,"",@"SHT_CUDA_COMPAT_INFO"
	.align	4
        /*0000*/ 	.byte	0x02, 0x09, 0x00, 0x00, 0x02, 0x02, 0x01, 0x00, 0x02, 0x05, 0x05, 0x00, 0x03, 0x07, 0x01, 0x01
        /*0010*/ 	.byte	0x02, 0x03, 0x00, 0x00, 0x02, 0x06, 0x01, 0x00, 0x04, 0x0b, 0x08, 0x00, 0x09, 0x00, 0x00, 0x00
        /*0020*/ 	.byte	0x00, 0x00, 0x00, 0x00


//--------------------- .nv.info.vectorAdd        --------------------------
	.section	.nv.info.vectorAdd,"",@"SHT_CUDA_INFO"
	.sectionflags	@""
	.align	4


	//----- nvinfo : EIATTR_CUDA_API_VERSION
	.align		4
        /*0000*/ 	.byte	0x04, 0x37
        /*0002*/ 	.short	(.L_7 - .L_6)
.L_6:
        /*0004*/ 	.word	0x00000082


	//----- nvinfo : EIATTR_KPARAM_INFO
	.align		4
.L_7:
        /*0008*/ 	.byte	0x04, 0x17
        /*000a*/ 	.short	(.L_9 - .L_8)
.L_8:
        /*000c*/ 	.word	0x00000000
        /*0010*/ 	.short	0x0003
        /*0012*/ 	.short	0x0018
        /*0014*/ 	.byte	0x00, 0xf0, 0x11, 0x00


	//----- nvinfo : EIATTR_KPARAM_INFO
	.align		4
.L_9:
        /*0018*/ 	.byte	0x04, 0x17
        /*001a*/ 	.short	(.L_11 - .L_10)
.L_10:
        /*001c*/ 	.word	0x00000000
        /*0020*/ 	.short	0x0002
        /*0022*/ 	.short	0x0010
        /*0024*/ 	.byte	0x00, 0xf0, 0x21, 0x00


	//----- nvinfo : EIATTR_KPARAM_INFO
	.align		4
.L_11:
        /*0028*/ 	.byte	0x04, 0x17
        /*002a*/ 	.short	(.L_13 - .L_12)
.L_12:
        /*002c*/ 	.word	0x00000000
        /*0030*/ 	.short	0x0001
        /*0032*/ 	.short	0x0008
        /*0034*/ 	.byte	0x00, 0xf0, 0x21, 0x00


	//----- nvinfo : EIATTR_KPARAM_INFO
	.align		4
.L_13:
        /*0038*/ 	.byte	0x04, 0x17
        /*003a*/ 	.short	(.L_15 - .L_14)
.L_14:
        /*003c*/ 	.word	0x00000000
        /*0040*/ 	.short	0x0000
        /*0042*/ 	.short	0x0000
        /*0044*/ 	.byte	0x00, 0xf0, 0x21, 0x00


	//----- nvinfo : EIATTR_SPARSE_MMA_MASK
	.align		4
.L_15:
        /*0048*/ 	.byte	0x03, 0x50
        /*004a*/ 	.short	0x0000


	//----- nvinfo : EIATTR_MAXREG_COUNT
	.align		4
        /*004c*/ 	.byte	0x03, 0x1b
        /*004e*/ 	.short	0x00ff


	//----- nvinfo : EIATTR_MERCURY_ISA_VERSION
	.align		4
        /*0050*/ 	.byte	0x03, 0x5f
        /*0052*/ 	.short	0x0101


	//----- nvinfo : EIATTR_VRC_CTA_INIT_COUNT
	.align		4
        /*0054*/ 	.byte	0x02, 0x4a
	.zero		1
	.zero		1


	//----- nvinfo : EIATTR_EXIT_INSTR_OFFSETS
	.align		4
        /*0058*/ 	.byte	0x04, 0x1c
        /*005a*/ 	.short	(.L_17 - .L_16)


	//   ....[0]....
.L_16:
        /*005c*/ 	.word	0x00000040


	//   ....[1]....
        /*0060*/ 	.word	0x00000100


	//----- nvinfo : EIATTR_CBANK_PARAM_SIZE
	.align		4
.L_17:
        /*0064*/ 	.byte	0x03, 0x19
        /*0066*/ 	.short	0x001c


	//----- nvinfo : EIATTR_PARAM_CBANK
	.align		4
        /*0068*/ 	.byte	0x04, 0x0a
        /*006a*/ 	.short	(.L_19 - .L_18)
	.align		4
.L_18:
        /*006c*/ 	.word	index@(.nv.constant0.vectorAdd)
        /*0070*/ 	.short	0x0380
        /*0072*/ 	.short	0x001c


	//----- nvinfo : EIATTR_SW_WAR
	.align		4
.L_19:
        /*0074*/ 	.byte	0x04, 0x36
        /*0076*/ 	.short	(.L_21 - .L_20)
.L_20:
        /*0078*/ 	.word	0x00000008
.L_21:


//--------------------- .nv.callgraph             --------------------------
	.section	.nv.callgraph,"",@"SHT_CUDA_CALLGRAPH"
	.align	4
	.sectionentsize	8
	.align		4
        /*0000*/ 	.word	0x00000000
	.align		4
        /*0004*/ 	.word	0xffffffff
	.align		4
        /*0008*/ 	.word	0x00000000
	.align		4
        /*000c*/ 	.word	0xfffffffe
	.align		4
        /*0010*/ 	.word	0x00000000
	.align		4
        /*0014*/ 	.word	0xfffffffd
	.align		4
        /*0018*/ 	.word	0x00000000
	.align		4
        /*001c*/ 	.word	0xfffffffc


//--------------------- .text.vectorAdd           --------------------------
	.section	.text.vectorAdd,"ax",@progbits
	.align	128
        .global         vectorAdd
        .type           vectorAdd,@function
        .size           vectorAdd,(.L_x_1 - vectorAdd)
        .other          vectorAdd,@"STO_CUDA_ENTRY STV_DEFAULT"
vectorAdd:
.text.vectorAdd:
[----:B------:R-:W-:Y:S01]  /*0000*/  LDC R1, c[0x0][0x37c] ;  /* 0x0000df00ff017b82 */ /* 0x000fe20000000800 */
[----:B------:R-:W0:Y:S01]  /*0010*/  S2R R9, SR_TID.X ;  /* 0x0000000000097919 */ /* 0x000e220000002100 */
[----:B------:R-:W0:Y:S02]  /*0020*/  LDCU UR4, c[0x0][0x398] ;  /* 0x00007300ff0477ac */ /* 0x000e240008000800 */
[----:B0-----:R-:W-:-:S13]  /*0030*/  ISETP.GE.U32.AND P0, PT, R9, UR4, PT ;  /* 0x0000000409007c0c */ /* 0x001fda000bf06070 */
[----:B------:R-:W-:Y:S05]  /*0040*/  @P0 EXIT ;  /* 0x000000000000094d */ /* 0x000fea0003800000 */
[----:B------:R-:W0:Y:S01]  /*0050*/  LDC.64 R2, c[0x0][0x380] ;  /* 0x0000e000ff027b82 */ /* 0x000e220000000a00 */
[----:B------:R-:W1:Y:S07]  /*0060*/  LDCU.64 UR4, c[0x0][0x358] ;  /* 0x00006b00ff0477ac */ /* 0x000e6e0008000a00 */
[----:B------:R-:W2:Y:S08]  /*0070*/  LDC.64 R4, c[0x0][0x388] ;  /* 0x0000e200ff047b82 */ /* 0x000eb00000000a00 */
[----:B------:R-:W3:Y:S01]  /*0080*/  LDC.64 R6, c[0x0][0x390] ;  /* 0x0000e400ff067b82 */ /* 0x000ee20000000a00 */
[----:B0-----:R-:W-:-:S06]  /*0090*/  IMAD.WIDE.U32 R2, R9, 0x4, R2 ;  /* 0x0000000409027825 */ /* 0x001fcc00078e0002 */
[----:B-1----:R-:W4:Y:S01]  /*00a0*/  LDG.E R2, desc[UR4][R2.64] ;  /* 0x0000000402027981 */ /* 0x002f22000c1e1900 */
[----:B--2---:R-:W-:-:S06]  /*00b0*/  IMAD.WIDE.U32 R4, R9, 0x4, R4 ;  /* 0x0000000409047825 */ /* 0x004fcc00078e0004 */
[----:B------:R-:W4:Y:S01]  /*00c0*/  LDG.E R5, desc[UR4][R4.64] ;  /* 0x0000000404057981 */ /* 0x000f22000c1e1900 */
[----:B---3--:R-:W-:-:S04]  /*00d0*/  IMAD.WIDE.U32 R6, R9, 0x4, R6 ;  /* 0x0000000409067825 */ /* 0x008fc800078e0006 */
[----:B----4-:R-:W-:-:S05]  /*00e0*/  FADD R9, R2, R5 ;  /* 0x0000000502097221 */ /* 0x010fca0000000000 */
[----:B------:R-:W-:Y:S01]  /*00f0*/  STG.E desc[UR4][R6.64], R9 ;  /* 0x0000000906007986 */ /* 0x000fe2000c101904 */
[----:B------:R-:W-:Y:S05]  /*0100*/  EXIT ;  /* 0x000000000000794d */ /* 0x000fea0003800000 */
.L_x_0:
[----:B------:R-:W-:-:S00]  /*0110*/  BRA `(.L_x_0) ;  /* 0xfffffffc00fc7947 */ /* 0x000fc0000383ffff */
[----:B------:R-:W-:-:S00]  /*0120*/  NOP ;  /* 0x0000000000007918 */ /* 0x000fc00000000000 */
        /* <DEDUP_REMOVED lines=13> */
.L_x_1:


//--------------------- .nv.shared.reserved.0     --------------------------
	.section	.nv.shared.reserved.0,"aw",@nobits
	.weak		__nv_reservedSMEM_offset_0_alias
	.size		__nv_reservedSMEM_offset_0_alias, 0, 64
	.other		__nv_reservedSMEM_offset_0_alias,@"STO_CUDA_RESERVED_SHARED STV_DEFAULT"
__nv_reservedSMEM_offset_0_alias:
	.zero		0
	.zero		64


//--------------------- .nv.constant0.vectorAdd   --------------------------
	.section	.nv.constant0.vectorAdd,"a",@progbits
	.sectionflags	@""
	.align	4
.nv.constant0.vectorAdd:
	.zero		924


//--------------------- SYMBOLS --------------------------

	.type		.nv.reservedSmem.offset0,@object
	.size		.nv.reservedSmem.offset0,0x4
